	.headerflags	@"EF_CUDA_TEXMODE_UNIFIED EF_CUDA_64BIT_ADDRESS EF_CUDA_ACCELERATORS EF_CUDA_SM90 EF_CUDA_VIRTUAL_SM(EF_CUDA_SM90)"
	.elftype	@"ET_EXEC"


//--------------------- .nv.info                  --------------------------
	.section	.nv.info,"",@"SHT_CUDA_INFO"
	.align	4


	//----- nvinfo : EIATTR_REGCOUNT
	.align		4
        /*0000*/ 	.byte	0x04, 0x2f
        /*0002*/ 	.short	(.L_1 - .L_0)
	.align		4
.L_0:
        /*0004*/ 	.word	index@(triton_poi_fused_convolution_silu_12)
        /*0008*/ 	.word	0x0000001e


	//----- nvinfo : EIATTR_MIN_STACK_SIZE
	.align		4
.L_1:
        /*000c*/ 	.byte	0x04, 0x12
        /*000e*/ 	.short	(.L_3 - .L_2)
	.align		4
.L_2:
        /*0010*/ 	.word	index@(triton_poi_fused_convolution_silu_12)
        /*0014*/ 	.word	0x00000000


	//----- nvinfo : EIATTR_FRAME_SIZE
	.align		4
.L_3:
        /*0018*/ 	.byte	0x04, 0x11
        /*001a*/ 	.short	(.L_5 - .L_4)
	.align		4
.L_4:
        /*001c*/ 	.word	index@(triton_poi_fused_convolution_silu_12)
        /*0020*/ 	.word	0x00000000


	//----- nvinfo : EIATTR_MIN_STACK_SIZE
	.align		4
.L_5:
        /*0024*/ 	.byte	0x04, 0x12
        /*0026*/ 	.short	(.L_7 - .L_6)
	.align		4
.L_6:
        /*0028*/ 	.word	index@(triton_poi_fused_convolution_silu_12)
        /*002c*/ 	.word	0x00000000
.L_7:


//--------------------- .nv.info.triton_poi_fused_convolution_silu_12 --------------------------
	.section	.nv.info.triton_poi_fused_convolution_silu_12,"",@"SHT_CUDA_INFO"
	.sectionflags	@""
	.align	4


	//----- nvinfo : EIATTR_CUDA_API_VERSION
	.align		4
        /*0000*/ 	.byte	0x04, 0x37
        /*0002*/ 	.short	(.L_9 - .L_8)
.L_8:
        /*0004*/ 	.word	0x0000007c


	//----- nvinfo : EIATTR_KPARAM_INFO
	.align		4
.L_9:
        /*0008*/ 	.byte	0x04, 0x17
        /*000a*/ 	.short	(.L_11 - .L_10)
.L_10:
        /*000c*/ 	.word	0x00000000
        /*0010*/ 	.short	0x0003
        /*0012*/ 	.short	0x0018
        /*0014*/ 	.byte	0x00, 0xf0, 0x11, 0x00


	//----- nvinfo : EIATTR_KPARAM_INFO
	.align		4
.L_11:
        /*0018*/ 	.byte	0x04, 0x17
        /*001a*/ 	.short	(.L_13 - .L_12)
.L_12:
        /*001c*/ 	.word	0x00000000
        /*0020*/ 	.short	0x0002
        /*0022*/ 	.short	0x0010
        /*0024*/ 	.byte	0x00, 0xf4, 0x21, 0x00


	//----- nvinfo : EIATTR_KPARAM_INFO
	.align		4
.L_13:
        /*0028*/ 	.byte	0x04, 0x17
        /*002a*/ 	.short	(.L_15 - .L_14)
.L_14:
        /*002c*/ 	.word	0x00000000
        /*0030*/ 	.short	0x0001
        /*0032*/ 	.short	0x0008
        /*0034*/ 	.byte	0x00, 0xf4, 0x21, 0x00


	//----- nvinfo : EIATTR_KPARAM_INFO
	.align		4
.L_15:
        /*0038*/ 	.byte	0x04, 0x17
        /*003a*/ 	.short	(.L_17 - .L_16)
.L_16:
        /*003c*/ 	.word	0x00000000
        /*0040*/ 	.short	0x0000
        /*0042*/ 	.short	0x0000
        /*0044*/ 	.byte	0x00, 0xf4, 0x21, 0x00


	//----- nvinfo : EIATTR_SPARSE_MMA_MASK
	.align		4
.L_17:
        /*0048*/ 	.byte	0x03, 0x50
        /*004a*/ 	.short	0x0000


	//----- nvinfo : EIATTR_MAXREG_COUNT
	.align		4
        /*004c*/ 	.byte	0x03, 0x1b
        /*004e*/ 	.short	0x00ff


	//----- nvinfo : EIATTR_EXIT_INSTR_OFFSETS
	.align		4
        /*0050*/ 	.byte	0x04, 0x1c
        /*0052*/ 	.short	(.L_19 - .L_18)


	//   ....[0]....
.L_18:
        /*0054*/ 	.word	0x000008a0


	//----- nvinfo : EIATTR_REQNTID
	.align		4
.L_19:
        /*0058*/ 	.byte	0x04, 0x10
        /*005a*/ 	.short	(.L_21 - .L_20)
.L_20:
        /*005c*/ 	.word	0x00000080
        /*0060*/ 	.word	0x00000001
        /*0064*/ 	.word	0x00000001


	//----- nvinfo : EIATTR_CBANK_PARAM_SIZE
	.align		4
.L_21:
        /*0068*/ 	.byte	0x03, 0x19
        /*006a*/ 	.short	0x001c


	//----- nvinfo : EIATTR_PARAM_CBANK
	.align		4
        /*006c*/ 	.byte	0x04, 0x0a
        /*006e*/ 	.short	(.L_23 - .L_22)
	.align		4
.L_22:
        /*0070*/ 	.word	index@(.nv.constant0.triton_poi_fused_convolution_silu_12)
        /*0074*/ 	.short	0x0210
        /*0076*/ 	.short	0x001c


	//----- nvinfo : EIATTR_SW_WAR
	.align		4
.L_23:
        /*0078*/ 	.byte	0x04, 0x36
        /*007a*/ 	.short	(.L_25 - .L_24)
.L_24:
        /*007c*/ 	.word	0x00000008
.L_25:


//--------------------- .nv.callgraph             --------------------------
	.section	.nv.callgraph,"",@"SHT_CUDA_CALLGRAPH"
	.align	4
	.sectionentsize	8
	.align		4
        /*0000*/ 	.word	0x00000000
	.align		4
        /*0004*/ 	.word	0xffffffff
	.align		4
        /*0008*/ 	.word	0x00000000
	.align		4
        /*000c*/ 	.word	0xfffffffe
	.align		4
        /*0010*/ 	.word	0x00000000
	.align		4
        /*0014*/ 	.word	0xfffffffd
	.align		4
        /*0018*/ 	.word	0x00000000
	.align		4
        /*001c*/ 	.word	0xfffffffc


//--------------------- .text.triton_poi_fused_convolution_silu_12 --------------------------
	.section	.text.triton_poi_fused_convolution_silu_12,"ax",@progbits
	.align	128
        .global         triton_poi_fused_convolution_silu_12
        .type           triton_poi_fused_convolution_silu_12,@function
        .size           triton_poi_fused_convolution_silu_12,(.L_x_1 - triton_poi_fused_convolution_silu_12)
        .other          triton_poi_fused_convolution_silu_12,@"STO_CUDA_ENTRY STV_DEFAULT"
triton_poi_fused_convolution_silu_12:
.text.triton_poi_fused_convolution_silu_12:
[----:B------:R-:W-:Y:S01]  /*0000*/  LDC R1, c[0x0][0x28] ;  /* 0x00000a00ff017b82 */ /* 0x000fe20000000800 */
[----:B------:R-:W1:Y:S07]  /*0010*/  S2R R0, SR_TID.X ;  /* 0x0000000000007919 */ /* 0x000e6e0000002100 */
[----:B------:R-:W2:Y:S01]  /*0020*/  LDC.64 R16, c[0x0][0x218] ;  /* 0x00008600ff107b82 */ /* 0x000ea20000000a00 */
[----:B------:R-:W-:Y:S01]  /*0030*/  ULDC.64 UR4, c[0x0][0x208] ;  /* 0x0000820000047ab9 */ /* 0x000fe20000000a00 */
[----:B------:R-:W3:Y:S06]  /*0040*/  S2R R13, SR_CTAID.X ;  /* 0x00000000000d7919 */ /* 0x000eec0000002500 */
[----:B------:R-:W4:Y:S01]  /*0050*/  LDC.64 R2, c[0x0][0x210] ;  /* 0x00008400ff027b82 */ /* 0x000f220000000a00 */
[----:B-1----:R-:W-:-:S04]  /*0060*/  SHF.L.U32 R0, R0, 0x2, RZ ;  /* 0x0000000200007819 */ /* 0x002fc800000006ff */
[----:B------:R-:W-:Y:S02]  /*0070*/  LOP3.LUT R0, R0, 0x1fc, RZ, 0xc0, !PT ;  /* 0x000001fc00007812 */ /* 0x000fe400078ec0ff */
[----:B---3--:R-:W-:Y:S02]  /*0080*/  SHF.R.S32.HI R4, RZ, 0x15, R13 ;  /* 0x00000015ff047819 */ /* 0x008fe4000001140d */
[----:B------:R-:W-:Y:S02]  /*0090*/  LEA R13, R13, R0, 0xa ;  /* 0x000000000d0d7211 */ /* 0x000fe400078e50ff */
[----:B------:R-:W-:-:S03]  /*00a0*/  SGXT R0, R4, 0x1 ;  /* 0x000000010400781a */ /* 0x000fc60000000200 */
[----:B----4-:R-:W-:Y:S01]  /*00b0*/  IMAD.WIDE R2, R13, 0x4, R2 ;  /* 0x000000040d027825 */ /* 0x010fe200078e0202 */
[----:B------:R-:W-:-:S04]  /*00c0*/  LEA.HI R0, R0, R13, RZ, 0x7 ;  /* 0x0000000d00007211 */ /* 0x000fc800078f38ff */
[----:B------:R-:W-:Y:S01]  /*00d0*/  LOP3.LUT R0, R0, 0xffffff80, RZ, 0xc0, !PT ;  /* 0xffffff8000007812 */ /* 0x000fe200078ec0ff */
[----:B------:R-:W3:Y:S03]  /*00e0*/  LDG.E.128 R8, desc[UR4][R2.64] ;  /* 0x0000000402087981 */ /* 0x000ee6000c1e1d00 */
[----:B------:R-:W-:-:S05]  /*00f0*/  IADD3 R5, R13, -R0, RZ ;  /* 0x800000000d057210 */ /* 0x000fca0007ffe0ff */
[----:B--2---:R-:W-:Y:S02]  /*0100*/  IMAD.WIDE R16, R5, 0x4, R16 ;  /* 0x0000000405107825 */ /* 0x004fe400078e0210 */
[----:B------:R-:W2:Y:S04]  /*0110*/  LDG.E.128 R4, desc[UR4][R2.64+0x800] ;  /* 0x0008000402047981 */ /* 0x000ea8000c1e1d00 */
[----:B------:R-:W3:Y:S02]  /*0120*/  LDG.E.EL.128 R16, desc[UR4][R16.64] ;  /* 0x0000000410107981 */ /* 0x000ee4000c2e1d00 */
[----:B---3--:R-:W-:Y:S01]  /*0130*/  FADD R8, R8, R16 ;  /* 0x0000001008087221 */ /* 0x008fe20000000000 */
[----:B------:R-:W-:-:S03]  /*0140*/  FADD R9, R9, R17 ;  /* 0x0000001109097221 */ /* 0x000fc60000000000 */
[----:B------:R-:W-:-:S04]  /*0150*/  FADD R0, RZ, -R8 ;  /* 0x80000008ff007221 */ /* 0x000fc80000000000 */
[----:B------:R-:W-:Y:S01]  /*0160*/  FMUL R20, R0, 1.4426950216293334961 ;  /* 0x3fb8aa3b00147820 */ /* 0x000fe20000400000 */
[----:B------:R-:W-:Y:S01]  /*0170*/  FADD R0, RZ, -R9 ;  /* 0x80000009ff007221 */ /* 0x000fe20000000000 */
[----:B------:R-:W-:-:S03]  /*0180*/  FADD R10, R10, R18 ;  /* 0x000000120a0a7221 */ /* 0x000fc60000000000 */
[----:B------:R-:W-:Y:S01]  /*0190*/  FMUL R21, R0, 1.4426950216293334961 ;  /* 0x3fb8aa3b00157820 */ /* 0x000fe20000400000 */
[----:B------:R-:W-:Y:S01]  /*01a0*/  FSETP.GEU.AND P4, PT, R20, -126, PT ;  /* 0xc2fc00001400780b */ /* 0x000fe20003f8e000 */
[----:B------:R-:W-:-:S03]  /*01b0*/  FADD R0, RZ, -R10 ;  /* 0x8000000aff007221 */ /* 0x000fc60000000000 */
[----:B------:R-:W-:Y:S01]  /*01c0*/  FSETP.GEU.AND P1, PT, R21, -126, PT ;  /* 0xc2fc00001500780b */ /* 0x000fe20003f2e000 */
[----:B------:R-:W-:Y:S01]  /*01d0*/  FMUL R22, R0, 1.4426950216293334961 ;  /* 0x3fb8aa3b00167820 */ /* 0x000fe20000400000 */
[----:B------:R-:W-:Y:S01]  /*01e0*/  FADD R11, R11, R19 ;  /* 0x000000130b0b7221 */ /* 0x000fe20000000000 */
[----:B--2---:R-:W-:-:S03]  /*01f0*/  FADD R5, R5, R17 ;  /* 0x0000001105057221 */ /* 0x004fc60000000000 */
[----:B------:R-:W-:Y:S01]  /*0200*/  FSETP.GEU.AND P0, PT, R22, -126, PT ;  /* 0xc2fc00001600780b */ /* 0x000fe20003f0e000 */
[----:B------:R-:W-:Y:S02]  /*0210*/  FADD R12, RZ, -R11 ;  /* 0x8000000bff0c7221 */ /* 0x000fe40000000000 */
[----:B------:R-:W-:Y:S01]  /*0220*/  @!P4 FMUL R20, R20, 0.5 ;  /* 0x3f0000001414c820 */ /* 0x000fe20000400000 */
[----:B------:R-:W-:Y:S01]  /*0230*/  FADD R6, R6, R18 ;  /* 0x0000001206067221 */ /* 0x000fe20000000000 */
[----:B------:R-:W-:Y:S02]  /*0240*/  FADD R4, R4, R16 ;  /* 0x0000001004047221 */ /* 0x000fe40000000000 */
[----:B------:R-:W1:Y:S01]  /*0250*/  MUFU.EX2 R0, R20 ;  /* 0x0000001400007308 */ /* 0x000e620000000800 */
[----:B------:R-:W-:Y:S01]  /*0260*/  @!P1 FMUL R21, R21, 0.5 ;  /* 0x3f00000015159820 */ /* 0x000fe20000400000 */
[----:B------:R-:W-:Y:S01]  /*0270*/  FADD R15, RZ, -R5 ;  /* 0x80000005ff0f7221 */ /* 0x000fe20000000000 */
[----:B------:R-:W-:Y:S01]  /*0280*/  FADD R16, RZ, -R6 ;  /* 0x80000006ff107221 */ /* 0x000fe20000000000 */
[----:B------:R-:W-:Y:S01]  /*0290*/  FMUL R23, R12, 1.4426950216293334961 ;  /* 0x3fb8aa3b0c177820 */ /* 0x000fe20000400000 */
[----:B------:R-:W-:Y:S01]  /*02a0*/  FADD R7, R7, R19 ;  /* 0x0000001307077221 */ /* 0x000fe20000000000 */
[----:B------:R-:W-:-:S02]  /*02b0*/  FADD R14, RZ, -R4 ;  /* 0x80000004ff0e7221 */ /* 0x000fc40000000000 */
[----:B------:R-:W2:Y:S01]  /*02c0*/  MUFU.EX2 R12, R21 ;  /* 0x00000015000c7308 */ /* 0x000ea20000000800 */
[----:B------:R-:W-:Y:S01]  /*02d0*/  FMUL R18, R15, 1.4426950216293334961 ;  /* 0x3fb8aa3b0f127820 */ /* 0x000fe20000400000 */
[----:B------:R-:W-:Y:S01]  /*02e0*/  FMUL R19, R16, 1.4426950216293334961 ;  /* 0x3fb8aa3b10137820 */ /* 0x000fe20000400000 */
[----:B------:R-:W-:Y:S01]  /*02f0*/  FADD R16, RZ, -R7 ;  /* 0x80000007ff107221 */ /* 0x000fe20000000000 */
[----:B------:R-:W-:Y:S01]  /*0300*/  FMUL R17, R14, 1.4426950216293334961 ;  /* 0x3fb8aa3b0e117820 */ /* 0x000fe20000400000 */
[----:B------:R-:W-:Y:S01]  /*0310*/  @!P0 FMUL R22, R22, 0.5 ;  /* 0x3f00000016168820 */ /* 0x000fe20000400000 */
[----:B------:R-:W-:Y:S01]  /*0320*/  FSETP.GEU.AND P2, PT, R23, -126, PT ;  /* 0xc2fc00001700780b */ /* 0x000fe20003f4e000 */
[----:B------:R-:W-:Y:S01]  /*0330*/  FMUL R16, R16, 1.4426950216293334961 ;  /* 0x3fb8aa3b10107820 */ /* 0x000fe20000400000 */
[----:B------:R-:W-:Y:S01]  /*0340*/  FSETP.GEU.AND P5, PT, R18, -126, PT ;  /* 0xc2fc00001200780b */ /* 0x000fe20003fae000 */
[----:B------:R-:W3:Y:S01]  /*0350*/  MUFU.EX2 R14, R22 ;  /* 0x00000016000e7308 */ /* 0x000ee20000000800 */
[----:B------:R-:W-:-:S02]  /*0360*/  FSETP.GEU.AND P3, PT, R19, -126, PT ;  /* 0xc2fc00001300780b */ /* 0x000fc40003f6e000 */
[----:B------:R-:W-:Y:S01]  /*0370*/  FSETP.GEU.AND P6, PT, R17, -126, PT ;  /* 0xc2fc00001100780b */ /* 0x000fe20003fce000 */
[----:B-1----:R-:W-:Y:S01]  /*0380*/  @!P4 FMUL R0, R0, R0 ;  /* 0x000000000000c220 */ /* 0x002fe20000400000 */
[----:B------:R-:W-:Y:S01]  /*0390*/  FSETP.GEU.AND P4, PT, R16, -126, PT ;  /* 0xc2fc00001000780b */ /* 0x000fe20003f8e000 */
[----:B--2---:R-:W-:-:S04]  /*03a0*/  @!P1 FMUL R12, R12, R12 ;  /* 0x0000000c0c0c9220 */ /* 0x004fc80000400000 */
[----:B------:R-:W-:Y:S01]  /*03b0*/  @!P2 FMUL R23, R23, 0.5 ;  /* 0x3f0000001717a820 */ /* 0x000fe20000400000 */
[----:B------:R-:W-:Y:S01]  /*03c0*/  FADD R12, R12, 1 ;  /* 0x3f8000000c0c7421 */ /* 0x000fe20000000000 */
[----:B------:R-:W-:Y:S02]  /*03d0*/  @!P5 FMUL R18, R18, 0.5 ;  /* 0x3f0000001212d820 */ /* 0x000fe40000400000 */
[----:B------:R-:W-:Y:S01]  /*03e0*/  @!P3 FMUL R19, R19, 0.5 ;  /* 0x3f0000001313b820 */ /* 0x000fe20000400000 */
[----:B------:R-:W1:Y:S01]  /*03f0*/  MUFU.EX2 R15, R23 ;  /* 0x00000017000f7308 */ /* 0x000e620000000800 */
[----:B------:R-:W-:Y:S01]  /*0400*/  @!P6 FMUL R17, R17, 0.5 ;  /* 0x3f0000001111e820 */ /* 0x000fe20000400000 */
[----:B---3--:R-:W-:Y:S01]  /*0410*/  @!P0 FMUL R14, R14, R14 ;  /* 0x0000000e0e0e8220 */ /* 0x008fe20000400000 */
[----:B------:R-:W-:Y:S01]  /*0420*/  FSETP.GT.AND P0, PT, R12, 8.50705917302346158658e+37, PT ;  /* 0x7e8000000c00780b */ /* 0x000fe20003f04000 */
[----:B------:R-:W-:-:S04]  /*0430*/  @!P4 FMUL R16, R16, 0.5 ;  /* 0x3f0000001010c820 */ /* 0x000fc80000400000 */
[----:B------:R-:W2:Y:S01]  /*0440*/  MUFU.EX2 R18, R18 ;  /* 0x0000001200127308 */ /* 0x000ea20000000800 */
[----:B------:R-:W-:-:S07]  /*0450*/  FADD R0, R0, 1 ;  /* 0x3f80000000007421 */ /* 0x000fce0000000000 */
[----:B------:R-:W3:Y:S01]  /*0460*/  MUFU.EX2 R19, R19 ;  /* 0x0000001300137308 */ /* 0x000ee20000000800 */
[----:B------:R-:W-:-:S07]  /*0470*/  FSETP.GT.AND P1, PT, R0, 8.50705917302346158658e+37, PT ;  /* 0x7e8000000000780b */ /* 0x000fce0003f24000 */
[----:B------:R-:W4:Y:S08]  /*0480*/  MUFU.EX2 R17, R17 ;  /* 0x0000001100117308 */ /* 0x000f300000000800 */
[----:B------:R-:W5:Y:S01]  /*0490*/  MUFU.EX2 R20, R16 ;  /* 0x0000001000147308 */ /* 0x000f620000000800 */
[----:B------:R-:W-:Y:S01]  /*04a0*/  FADD R21, R14, 1 ;  /* 0x3f8000000e157421 */ /* 0x000fe20000000000 */
[----:B------:R-:W-:Y:S01]  /*04b0*/  @P0 FMUL R12, R12, 0.25 ;  /* 0x3e8000000c0c0820 */ /* 0x000fe20000400000 */
[----:B-1----:R-:W-:Y:S01]  /*04c0*/  @!P2 FMUL R15, R15, R15 ;  /* 0x0000000f0f0fa220 */ /* 0x002fe20000400000 */
[----:B--2---:R-:W-:Y:S01]  /*04d0*/  @!P5 FMUL R18, R18, R18 ;  /* 0x000000121212d220 */ /* 0x004fe20000400000 */
[----:B---3--:R-:W-:Y:S01]  /*04e0*/  @!P3 FMUL R19, R19, R19 ;  /* 0x000000131313b220 */ /* 0x008fe20000400000 */
[----:B------:R-:W-:Y:S01]  /*04f0*/  FSETP.GT.AND P2, PT, R21, 8.50705917302346158658e+37, PT ;  /* 0x7e8000001500780b */ /* 0x000fe20003f44000 */
[----:B------:R-:W-:Y:S01]  /*0500*/  FADD R15, R15, 1 ;  /* 0x3f8000000f0f7421 */ /* 0x000fe20000000000 */
[----:B------:R1:W-:Y:S01]  /*0510*/  MUFU.RCP R14, R12 ;  /* 0x0000000c000e7308 */ /* 0x0003e20000001000 */
[----:B----4-:R-:W-:Y:S01]  /*0520*/  @!P6 FMUL R17, R17, R17 ;  /* 0x000000111111e220 */ /* 0x010fe20000400000 */
[----:B------:R-:W-:Y:S01]  /*0530*/  FADD R18, R18, 1 ;  /* 0x3f80000012127421 */ /* 0x000fe20000000000 */
[----:B------:R-:W-:Y:S01]  /*0540*/  FADD R23, R19, 1 ;  /* 0x3f80000013177421 */ /* 0x000fe20000000000 */
[----:B------:R-:W-:Y:S01]  /*0550*/  FSETP.GT.AND P6, PT, R15, 8.50705917302346158658e+37, PT ;  /* 0x7e8000000f00780b */ /* 0x000fe20003fc4000 */
[----:B-----5:R-:W-:Y:S01]  /*0560*/  @!P4 FMUL R20, R20, R20 ;  /* 0x000000141414c220 */ /* 0x020fe20000400000 */
[----:B-1----:R-:W-:Y:S01]  /*0570*/  HFMA2.MMA R12, -RZ, RZ, 1.625, 0 ;  /* 0x3e800000ff0c7435 */ /* 0x002fe200000001ff */
[----:B------:R-:W-:Y:S01]  /*0580*/  FADD R22, R17, 1 ;  /* 0x3f80000011167421 */ /* 0x000fe20000000000 */
[----:B------:R-:W-:Y:S01]  /*0590*/  @P1 FMUL R0, R0, 0.25 ;  /* 0x3e80000000001820 */ /* 0x000fe20000400000 */
[----:B------:R-:W-:Y:S01]  /*05a0*/  FADD R24, R20, 1 ;  /* 0x3f80000014187421 */ /* 0x000fe20000000000 */
[----:B------:R-:W-:-:S02]  /*05b0*/  FSETP.GT.AND P4, PT, R18, 8.50705917302346158658e+37, PT ;  /* 0x7e8000001200780b */ /* 0x000fc40003f84000 */
[----:B------:R-:W-:Y:S02]  /*05c0*/  FSETP.GT.AND P3, PT, R23, 8.50705917302346158658e+37, PT ;  /* 0x7e8000001700780b */ /* 0x000fe40003f64000 */
[----:B------:R-:W-:Y:S02]  /*05d0*/  FSETP.GT.AND P5, PT, R22, 8.50705917302346158658e+37, PT ;  /* 0x7e8000001600780b */ /* 0x000fe40003fa4000 */
[----:B------:R-:W-:Y:S01]  /*05e0*/  FSEL R25, R12, 1, P1 ;  /* 0x3f8000000c197808 */ /* 0x000fe20000800000 */
[----:B------:R-:W1:Y:S01]  /*05f0*/  MUFU.RCP R0, R0 ;  /* 0x0000000000007308 */ /* 0x000e620000001000 */
[----:B------:R-:W-:Y:S01]  /*0600*/  FSETP.GT.AND P1, PT, R24, 8.50705917302346158658e+37, PT ;  /* 0x7e8000001800780b */ /* 0x000fe20003f24000 */
[----:B------:R-:W-:Y:S01]  /*0610*/  @P2 FMUL R21, R21, 0.25 ;  /* 0x3e80000015152820 */ /* 0x000fe20000400000 */
[----:B------:R-:W-:-:S05]  /*0620*/  @P6 FMUL R15, R15, 0.25 ;  /* 0x3e8000000f0f6820 */ /* 0x000fca0000400000 */
[----:B------:R2:W3:Y:S01]  /*0630*/  MUFU.RCP R17, R21 ;  /* 0x0000001500117308 */ /* 0x0004e20000001000 */
[----:B------:R-:W-:Y:S01]  /*0640*/  @P4 FMUL R18, R18, 0.25 ;  /* 0x3e80000012124820 */ /* 0x000fe20000400000 */
[----:B------:R-:W-:Y:S01]  /*0650*/  @P3 FMUL R23, R23, 0.25 ;  /* 0x3e80000017173820 */ /* 0x000fe20000400000 */
[----:B------:R-:W-:Y:S01]  /*0660*/  @P5 FMUL R22, R22, 0.25 ;  /* 0x3e80000016165820 */ /* 0x000fe20000400000 */
[----:B--2---:R-:W2:Y:S04]  /*0670*/  LDC.64 R20, c[0x0][0x220] ;  /* 0x00008800ff147b82 */ /* 0x004ea80000000a00 */
[----:B------:R1:W4:Y:S01]  /*0680*/  MUFU.RCP R16, R15 ;  /* 0x0000000f00107308 */ /* 0x0003220000001000 */
[----:B------:R-:W-:Y:S01]  /*0690*/  @P1 FMUL R24, R24, 0.25 ;  /* 0x3e80000018181820 */ /* 0x000fe20000400000 */
[----:B------:R-:W-:-:S06]  /*06a0*/  FSEL R26, R12, 1, P2 ;  /* 0x3f8000000c1a7808 */ /* 0x000fcc0001000000 */
[----:B------:R5:W3:Y:S01]  /*06b0*/  MUFU.RCP R19, R22 ;  /* 0x0000001600137308 */ /* 0x000ae20000001000 */
[----:B-1----:R-:W-:Y:S01]  /*06c0*/  FMUL R15, R0, R25 ;  /* 0x00000019000f7220 */ /* 0x002fe20000400000 */
[----:B------:R-:W-:-:S06]  /*06d0*/  FSEL R25, R12, 1, P0 ;  /* 0x3f8000000c197808 */ /* 0x000fcc0000000000 */
[----:B------:R-:W1:Y:S01]  /*06e0*/  MUFU.RCP R18, R18 ;  /* 0x0000001200127308 */ /* 0x000e620000001000 */
[----:B------:R-:W-:-:S07]  /*06f0*/  FSEL R27, R12, 1, P6 ;  /* 0x3f8000000c1b7808 */ /* 0x000fce0003000000 */
[----:B------:R-:W1:Y:S08]  /*0700*/  MUFU.RCP R23, R23 ;  /* 0x0000001700177308 */ /* 0x000e700000001000 */
[----:B------:R-:W2:Y:S01]  /*0710*/  MUFU.RCP R0, R24 ;  /* 0x0000001800007308 */ /* 0x000ea20000001000 */
[----:B------:R-:W-:Y:S01]  /*0720*/  FMUL R14, R14, R25 ;  /* 0x000000190e0e7220 */ /* 0x000fe20000400000 */
[----:B---3--:R-:W-:Y:S01]  /*0730*/  FMUL R17, R17, R26 ;  /* 0x0000001a11117220 */ /* 0x008fe20000400000 */
[----:B----4-:R-:W-:Y:S01]  /*0740*/  FMUL R16, R16, R27 ;  /* 0x0000001b10107220 */ /* 0x010fe20000400000 */
[----:B-----5:R-:W-:-:S02]  /*0750*/  FSEL R22, R12, 1, P5 ;  /* 0x3f8000000c167808 */ /* 0x020fc40002800000 */
[C---:B------:R-:W-:Y:S02]  /*0760*/  FSEL R25, R12.reuse, 1, P4 ;  /* 0x3f8000000c197808 */ /* 0x040fe40002000000 */
[C---:B------:R-:W-:Y:S02]  /*0770*/  FSEL R26, R12.reuse, 1, P3 ;  /* 0x3f8000000c1a7808 */ /* 0x040fe40001800000 */
[----:B------:R-:W-:Y:S01]  /*0780*/  FSEL R27, R12, 1, P1 ;  /* 0x3f8000000c1b7808 */ /* 0x000fe20000800000 */
[----:B0-----:R-:W-:Y:S01]  /*0790*/  FMUL R19, R19, R22 ;  /* 0x0000001613137220 */ /* 0x001fe20000400000 */
[----:B-1----:R-:W-:Y:S01]  /*07a0*/  FMUL R18, R18, R25 ;  /* 0x0000001912127220 */ /* 0x002fe20000400000 */
[----:B------:R-:W-:Y:S01]  /*07b0*/  FMUL R23, R23, R26 ;  /* 0x0000001a17177220 */ /* 0x000fe20000400000 */
[----:B--2---:R-:W-:-:S04]  /*07c0*/  IMAD.WIDE R20, R13, 0x4, R20 ;  /* 0x000000040d147825 */ /* 0x004fc800078e0214 */
[----:B------:R-:W-:Y:S01]  /*07d0*/  FMUL R0, R0, R27 ;  /* 0x0000001b00007220 */ /* 0x000fe20000400000 */
        /* <DEDUP_REMOVED lines=8> */
[----:B------:R-:W-:Y:S04]  /*0860*/  STG.E.128 desc[UR4][R2.64], R8 ;  /* 0x0000000802007986 */ /* 0x000fe8000c101d04 */
[----:B------:R-:W-:Y:S04]  /*0870*/  STG.E.128 desc[UR4][R2.64+0x800], R4 ;  /* 0x0008000402007986 */ /* 0x000fe8000c101d04 */
[----:B------:R-:W-:Y:S04]  /*0880*/  STG.E.128 desc[UR4][R20.64], R12 ;  /* 0x0000000c14007986 */ /* 0x000fe8000c101d04 */
[----:B------:R-:W-:Y:S01]  /*0890*/  STG.E.128 desc[UR4][R20.64+0x800], R16 ;  /* 0x0008001014007986 */ /* 0x000fe2000c101d04 */
[----:B------:R-:W-:Y:S05]  /*08a0*/  EXIT ;  /* 0x000000000000794d */ /* 0x000fea0003800000 */
.L_x_0:
[----:B------:R-:W-:-:S00]  /*08b0*/  BRA `(.L_x_0) ;  /* 0xfffffffc00fc7947 */ /* 0x000fc0000383ffff */
[----:B------:R-:W-:-:S00]  /*08c0*/  NOP ;  /* 0x0000000000007918 */ /* 0x000fc00000000000 */
        /* <DEDUP_REMOVED lines=11> */
.L_x_1:


//--------------------- .nv.constant0.triton_poi_fused_convolution_silu_12 --------------------------
	.section	.nv.constant0.triton_poi_fused_convolution_silu_12,"a",@progbits
	.sectionflags	@""
	.align	4
.nv.constant0.triton_poi_fused_convolution_silu_12:
	.zero		556
